//
// Generated by NVIDIA NVVM Compiler
//
// Compiler Build ID: CL-36424714
// Cuda compilation tools, release 13.0, V13.0.88
// Based on NVVM 20.0.0
//

.version 9.0
.target sm_100
.address_size 64

	// .globl	_Z14softmax_kernelPfS_i
.extern .shared .align 16 .b8 shared_mem[];

.visible .entry _Z14softmax_kernelPfS_i(
	.param .u64 .ptr .align 1 _Z14softmax_kernelPfS_i_param_0,
	.param .u64 .ptr .align 1 _Z14softmax_kernelPfS_i_param_1,
	.param .u32 _Z14softmax_kernelPfS_i_param_2
)
{
	.reg .pred 	%p<18>;
	.reg .b32 	%r<88>;
	.reg .b32 	%f<180>;
	.reg .b64 	%rd<9>;

	ld.param.u64 	%rd1, [_Z14softmax_kernelPfS_i_param_0];
	ld.param.u64 	%rd2, [_Z14softmax_kernelPfS_i_param_1];
	ld.param.u32 	%r44, [_Z14softmax_kernelPfS_i_param_2];
	mov.u32 	%r1, %tid.x;
	mov.u32 	%r45, %ctaid.x;
	mov.u32 	%r2, %ntid.x;
	mad.lo.s32 	%r3, %r45, %r2, %r1;
	setp.ge.s32 	%p1, %r3, %r44;
	@%p1 bra 	$L__BB0_26;
	cvta.to.global.u64 	%rd3, %rd1;
	mul.wide.s32 	%rd4, %r3, 4;
	add.s64 	%rd5, %rd3, %rd4;
	ld.global.f32 	%f29, [%rd5];
	shl.b32 	%r47, %r1, 2;
	mov.u32 	%r48, shared_mem;
	add.s32 	%r4, %r48, %r47;
	st.shared.f32 	[%r4], %f29;
	bar.sync 	0;
	and.b32  	%r5, %r2, 15;
	setp.lt.u32 	%p2, %r2, 16;
	mov.f32 	%f170, 0fE0AD78EC;
	mov.b32 	%r77, 0;
	@%p2 bra 	$L__BB0_4;
	and.b32  	%r77, %r2, 2032;
	add.s32 	%r74, %r48, 32;
	and.b32  	%r51, %r2, -16;
	neg.s32 	%r75, %r51;
	mov.f32 	%f170, 0fE0AD78EC;
$L__BB0_3:
	.pragma "nounroll";
	ld.shared.v4.f32 	{%f31, %f32, %f33, %f34}, [%r74+-32];
	max.f32 	%f35, %f170, %f31;
	max.f32 	%f36, %f35, %f32;
	max.f32 	%f37, %f36, %f33;
	max.f32 	%f38, %f37, %f34;
	ld.shared.v4.f32 	{%f39, %f40, %f41, %f42}, [%r74+-16];
	max.f32 	%f43, %f38, %f39;
	max.f32 	%f44, %f43, %f40;
	max.f32 	%f45, %f44, %f41;
	max.f32 	%f46, %f45, %f42;
	ld.shared.v4.f32 	{%f47, %f48, %f49, %f50}, [%r74];
	max.f32 	%f51, %f46, %f47;
	max.f32 	%f52, %f51, %f48;
	max.f32 	%f53, %f52, %f49;
	max.f32 	%f54, %f53, %f50;
	ld.shared.v4.f32 	{%f55, %f56, %f57, %f58}, [%r74+16];
	max.f32 	%f59, %f54, %f55;
	max.f32 	%f60, %f59, %f56;
	max.f32 	%f61, %f60, %f57;
	max.f32 	%f170, %f61, %f58;
	add.s32 	%r75, %r75, 16;
	add.s32 	%r74, %r74, 64;
	setp.ne.s32 	%p3, %r75, 0;
	@%p3 bra 	$L__BB0_3;
$L__BB0_4:
	setp.eq.s32 	%p4, %r5, 0;
	@%p4 bra 	$L__BB0_13;
	and.b32  	%r13, %r2, 7;
	setp.lt.u32 	%p5, %r5, 8;
	@%p5 bra 	$L__BB0_7;
	shl.b32 	%r52, %r77, 2;
	add.s32 	%r54, %r48, %r52;
	ld.shared.f32 	%f63, [%r54];
	max.f32 	%f64, %f170, %f63;
	ld.shared.f32 	%f65, [%r54+4];
	max.f32 	%f66, %f64, %f65;
	ld.shared.f32 	%f67, [%r54+8];
	max.f32 	%f68, %f66, %f67;
	ld.shared.f32 	%f69, [%r54+12];
	max.f32 	%f70, %f68, %f69;
	ld.shared.f32 	%f71, [%r54+16];
	max.f32 	%f72, %f70, %f71;
	ld.shared.f32 	%f73, [%r54+20];
	max.f32 	%f74, %f72, %f73;
	ld.shared.f32 	%f75, [%r54+24];
	max.f32 	%f76, %f74, %f75;
	ld.shared.f32 	%f77, [%r54+28];
	max.f32 	%f170, %f76, %f77;
	add.s32 	%r77, %r77, 8;
$L__BB0_7:
	setp.eq.s32 	%p6, %r13, 0;
	@%p6 bra 	$L__BB0_13;
	and.b32  	%r16, %r2, 3;
	setp.lt.u32 	%p7, %r13, 4;
	@%p7 bra 	$L__BB0_10;
	shl.b32 	%r55, %r77, 2;
	add.s32 	%r57, %r48, %r55;
	ld.shared.f32 	%f79, [%r57];
	max.f32 	%f80, %f170, %f79;
	ld.shared.f32 	%f81, [%r57+4];
	max.f32 	%f82, %f80, %f81;
	ld.shared.f32 	%f83, [%r57+8];
	max.f32 	%f84, %f82, %f83;
	ld.shared.f32 	%f85, [%r57+12];
	max.f32 	%f170, %f84, %f85;
	add.s32 	%r77, %r77, 4;
$L__BB0_10:
	setp.eq.s32 	%p8, %r16, 0;
	@%p8 bra 	$L__BB0_13;
	shl.b32 	%r58, %r77, 2;
	add.s32 	%r80, %r48, %r58;
	neg.s32 	%r79, %r16;
$L__BB0_12:
	.pragma "nounroll";
	ld.shared.f32 	%f86, [%r80];
	max.f32 	%f170, %f170, %f86;
	add.s32 	%r80, %r80, 4;
	add.s32 	%r79, %r79, 1;
	setp.ne.s32 	%p9, %r79, 0;
	@%p9 bra 	$L__BB0_12;
$L__BB0_13:
	setp.lt.u32 	%p10, %r2, 16;
	bar.sync 	0;
	ld.shared.f32 	%f89, [%r4];
	sub.f32 	%f90, %f89, %f170;
	fma.rn.f32 	%f91, %f90, 0f3BBB989D, 0f3F000000;
	cvt.sat.f32.f32 	%f92, %f91;
	mov.f32 	%f93, 0f4B400001;
	mov.f32 	%f94, 0f437C0000;
	fma.rm.f32 	%f95, %f92, %f94, %f93;
	add.f32 	%f96, %f95, 0fCB40007F;
	neg.f32 	%f97, %f96;
	fma.rn.f32 	%f98, %f90, 0f3FB8AA3B, %f97;
	fma.rn.f32 	%f99, %f90, 0f32A57060, %f98;
	mov.b32 	%r61, %f95;
	shl.b32 	%r62, %r61, 23;
	mov.b32 	%f100, %r62;
	ex2.approx.ftz.f32 	%f101, %f99;
	mul.f32 	%f102, %f101, %f100;
	st.shared.f32 	[%r4], %f102;
	bar.sync 	0;
	mov.f32 	%f179, 0f00000000;
	mov.b32 	%r84, 0;
	@%p10 bra 	$L__BB0_16;
	and.b32  	%r84, %r2, 2032;
	add.s32 	%r81, %r48, 32;
	and.b32  	%r65, %r2, -16;
	neg.s32 	%r82, %r65;
	mov.f32 	%f179, 0f00000000;
$L__BB0_15:
	.pragma "nounroll";
	ld.shared.v4.f32 	{%f104, %f105, %f106, %f107}, [%r81+-32];
	add.f32 	%f108, %f179, %f104;
	add.f32 	%f109, %f108, %f105;
	add.f32 	%f110, %f109, %f106;
	add.f32 	%f111, %f110, %f107;
	ld.shared.v4.f32 	{%f112, %f113, %f114, %f115}, [%r81+-16];
	add.f32 	%f116, %f111, %f112;
	add.f32 	%f117, %f116, %f113;
	add.f32 	%f118, %f117, %f114;
	add.f32 	%f119, %f118, %f115;
	ld.shared.v4.f32 	{%f120, %f121, %f122, %f123}, [%r81];
	add.f32 	%f124, %f119, %f120;
	add.f32 	%f125, %f124, %f121;
	add.f32 	%f126, %f125, %f122;
	add.f32 	%f127, %f126, %f123;
	ld.shared.v4.f32 	{%f128, %f129, %f130, %f131}, [%r81+16];
	add.f32 	%f132, %f127, %f128;
	add.f32 	%f133, %f132, %f129;
	add.f32 	%f134, %f133, %f130;
	add.f32 	%f179, %f134, %f131;
	add.s32 	%r82, %r82, 16;
	add.s32 	%r81, %r81, 64;
	setp.ne.s32 	%p11, %r82, 0;
	@%p11 bra 	$L__BB0_15;
$L__BB0_16:
	setp.eq.s32 	%p12, %r5, 0;
	@%p12 bra 	$L__BB0_25;
	and.b32  	%r32, %r2, 7;
	setp.lt.u32 	%p13, %r5, 8;
	@%p13 bra 	$L__BB0_19;
	shl.b32 	%r66, %r84, 2;
	add.s32 	%r68, %r48, %r66;
	ld.shared.f32 	%f136, [%r68];
	add.f32 	%f137, %f179, %f136;
	ld.shared.f32 	%f138, [%r68+4];
	add.f32 	%f139, %f137, %f138;
	ld.shared.f32 	%f140, [%r68+8];
	add.f32 	%f141, %f139, %f140;
	ld.shared.f32 	%f142, [%r68+12];
	add.f32 	%f143, %f141, %f142;
	ld.shared.f32 	%f144, [%r68+16];
	add.f32 	%f145, %f143, %f144;
	ld.shared.f32 	%f146, [%r68+20];
	add.f32 	%f147, %f145, %f146;
	ld.shared.f32 	%f148, [%r68+24];
	add.f32 	%f149, %f147, %f148;
	ld.shared.f32 	%f150, [%r68+28];
	add.f32 	%f179, %f149, %f150;
	add.s32 	%r84, %r84, 8;
$L__BB0_19:
	setp.eq.s32 	%p14, %r32, 0;
	@%p14 bra 	$L__BB0_25;
	and.b32  	%r35, %r2, 3;
	setp.lt.u32 	%p15, %r32, 4;
	@%p15 bra 	$L__BB0_22;
	shl.b32 	%r69, %r84, 2;
	add.s32 	%r71, %r48, %r69;
	ld.shared.f32 	%f152, [%r71];
	add.f32 	%f153, %f179, %f152;
	ld.shared.f32 	%f154, [%r71+4];
	add.f32 	%f155, %f153, %f154;
	ld.shared.f32 	%f156, [%r71+8];
	add.f32 	%f157, %f155, %f156;
	ld.shared.f32 	%f158, [%r71+12];
	add.f32 	%f179, %f157, %f158;
	add.s32 	%r84, %r84, 4;
$L__BB0_22:
	setp.eq.s32 	%p16, %r35, 0;
	@%p16 bra 	$L__BB0_25;
	shl.b32 	%r72, %r84, 2;
	add.s32 	%r87, %r48, %r72;
	neg.s32 	%r86, %r35;
$L__BB0_24:
	.pragma "nounroll";
	ld.shared.f32 	%f159, [%r87];
	add.f32 	%f179, %f179, %f159;
	add.s32 	%r87, %r87, 4;
	add.s32 	%r86, %r86, 1;
	setp.ne.s32 	%p17, %r86, 0;
	@%p17 bra 	$L__BB0_24;
$L__BB0_25:
	bar.sync 	0;
	ld.shared.f32 	%f160, [%r4];
	div.rn.f32 	%f161, %f160, %f179;
	cvta.to.global.u64 	%rd6, %rd2;
	add.s64 	%rd8, %rd6, %rd4;
	st.global.f32 	[%rd8], %f161;
$L__BB0_26:
	ret;

}


// ===== COMPILED SASS (sm_100) =====

	.target	sm_100

	.elftype	@"ET_EXEC"


//--------------------- .note.nv.tkinfo           --------------------------
	.section	.note.nv.tkinfo,"",@"SHT_NOTE"
	.sectionflags	@"SHF_NOTE_NV_TKINFO"
	.tkinfo
        /*0018*/ 	.word	0x00000002
        /*0030*/ 	.string	""
        /*0030*/ 	.string	"ptxas"
        /*0030*/ 	.string	"Cuda compilation tools, release 13.0, V13.0.88"
        /*0030*/ 	.string	"Build cuda_13.0.r13.0/compiler.36424714_0"
        /*0030*/ 	.string	"-arch sm_100 -m 64 "



//--------------------- .note.nv.cuinfo           --------------------------
	.section	.note.nv.cuinfo,"",@"SHT_NOTE"
	.sectionflags	@"SHF_NOTE_NV_CUINFO"
        /*0018*/ 	.short	0x0002
        /*001a*/ 	.short	0x0064
        /*001c*/ 	.short	0x0082
	.zero		2


//--------------------- .nv.info                  --------------------------
	.section	.nv.info,"",@"SHT_CUDA_INFO"
	.align	4


	//----- nvinfo : EIATTR_REGCOUNT
	.align		4
        /*0000*/ 	.byte	0x04, 0x2f
        /*0002*/ 	.short	(.L_1 - .L_0)
	.align		4
.L_0:
        /*0004*/ 	.word	index@(_Z14softmax_kernelPfS_i)
        /*0008*/ 	.word	0x0000001c


	//----- nvinfo : EIATTR_FRAME_SIZE
	.align		4
.L_1:
        /*000c*/ 	.byte	0x04, 0x11
        /*000e*/ 	.short	(.L_3 - .L_2)
	.align		4
.L_2:
        /*0010*/ 	.word	index@($__internal_0_$__cuda_sm3x_div_rn_noftz_f32_slowpath)
        /*0014*/ 	.word	0x00000000


	//----- nvinfo : EIATTR_FRAME_SIZE
	.align		4
.L_3:
        /*0018*/ 	.byte	0x04, 0x11
        /*001a*/ 	.short	(.L_5 - .L_4)
	.align		4
.L_4:
        /*001c*/ 	.word	index@(_Z14softmax_kernelPfS_i)
        /*0020*/ 	.word	0x00000000


	//----- nvinfo : EIATTR_MIN_STACK_SIZE
	.align		4
.L_5:
        /*0024*/ 	.byte	0x04, 0x12
        /*0026*/ 	.short	(.L_7 - .L_6)
	.align		4
.L_6:
        /*0028*/ 	.word	index@(_Z14softmax_kernelPfS_i)
        /*002c*/ 	.word	0x00000000
.L_7:


//--------------------- .nv.compat                --------------------------
	.section	.nv.compat,"",@"SHT_CUDA_COMPAT_INFO"
	.align	4
        /*0000*/ 	.byte	0x02, 0x09, 0x00, 0x00, 0x02, 0x02, 0x01, 0x00, 0x02, 0x05, 0x05, 0x00, 0x03, 0x07, 0x01, 0x01
        /*0010*/ 	.byte	0x02, 0x03, 0x00, 0x00, 0x02, 0x06, 0x01, 0x00, 0x04, 0x0b, 0x08, 0x00, 0x01, 0x00, 0x00, 0x00
        /*0020*/ 	.byte	0x00, 0x00, 0x00, 0x00


//--------------------- .nv.info._Z14softmax_kernelPfS_i --------------------------
	.section	.nv.info._Z14softmax_kernelPfS_i,"",@"SHT_CUDA_INFO"
	.sectionflags	@""
	.align	4


	//----- nvinfo : EIATTR_CUDA_API_VERSION
	.align		4
        /*0000*/ 	.byte	0x04, 0x37
        /*0002*/ 	.short	(.L_9 - .L_8)
.L_8:
        /*0004*/ 	.word	0x00000082


	//----- nvinfo : EIATTR_KPARAM_INFO
	.align		4
.L_9:
        /*0008*/ 	.byte	0x04, 0x17
        /*000a*/ 	.short	(.L_11 - .L_10)
.L_10:
        /*000c*/ 	.word	0x00000000
        /*0010*/ 	.short	0x0002
        /*0012*/ 	.short	0x0010
        /*0014*/ 	.byte	0x00, 0xf0, 0x11, 0x00


	//----- nvinfo : EIATTR_KPARAM_INFO
	.align		4
.L_11:
        /*0018*/ 	.byte	0x04, 0x17
        /*001a*/ 	.short	(.L_13 - .L_12)
.L_12:
        /*001c*/ 	.word	0x00000000
        /*0020*/ 	.short	0x0001
        /*0022*/ 	.short	0x0008
        /*0024*/ 	.byte	0x00, 0xf5, 0x21, 0x00


	//----- nvinfo : EIATTR_KPARAM_INFO
	.align		4
.L_13:
        /*0028*/ 	.byte	0x04, 0x17
        /*002a*/ 	.short	(.L_15 - .L_14)
.L_14:
        /*002c*/ 	.word	0x00000000
        /*0030*/ 	.short	0x0000
        /*0032*/ 	.short	0x0000
        /*0034*/ 	.byte	0x00, 0xf5, 0x21, 0x00


	//----- nvinfo : EIATTR_SPARSE_MMA_MASK
	.align		4
.L_15:
        /*0038*/ 	.byte	0x03, 0x50
        /*003a*/ 	.short	0x0000


	//----- nvinfo : EIATTR_MAXREG_COUNT
	.align		4
        /*003c*/ 	.byte	0x03, 0x1b
        /*003e*/ 	.short	0x00ff


	//----- nvinfo : EIATTR_NUM_BARRIERS
	.align		4
        /*0040*/ 	.byte	0x02, 0x4c
        /*0042*/ 	.byte	0x01
	.zero		1


	//----- nvinfo : EIATTR_MERCURY_ISA_VERSION
	.align		4
        /*0044*/ 	.byte	0x03, 0x5f
        /*0046*/ 	.short	0x0101


	//----- nvinfo : EIATTR_VRC_CTA_INIT_COUNT
	.align		4
        /*0048*/ 	.byte	0x02, 0x4a
	.zero		1
	.zero		1


	//----- nvinfo : EIATTR_EXIT_INSTR_OFFSETS
	.align		4
        /*004c*/ 	.byte	0x04, 0x1c
        /*004e*/ 	.short	(.L_17 - .L_16)


	//   ....[0]....
.L_16:
        /*0050*/ 	.word	0x00000070


	//   ....[1]....
        /*0054*/ 	.word	0x00000b40


	//----- nvinfo : EIATTR_CRS_STACK_SIZE
	.align		4
.L_17:
        /*0058*/ 	.byte	0x04, 0x1e
        /*005a*/ 	.short	(.L_19 - .L_18)
.L_18:
        /*005c*/ 	.word	0x00000000


	//----- nvinfo : EIATTR_CBANK_PARAM_SIZE
	.align		4
.L_19:
        /*0060*/ 	.byte	0x03, 0x19
        /*0062*/ 	.short	0x0014


	//----- nvinfo : EIATTR_PARAM_CBANK
	.align		4
        /*0064*/ 	.byte	0x04, 0x0a
        /*0066*/ 	.short	(.L_21 - .L_20)
	.align		4
.L_20:
        /*0068*/ 	.word	index@(.nv.constant0._Z14softmax_kernelPfS_i)
        /*006c*/ 	.short	0x0380
        /*006e*/ 	.short	0x0014


	//----- nvinfo : EIATTR_SW_WAR
	.align		4
.L_21:
        /*0070*/ 	.byte	0x04, 0x36
        /*0072*/ 	.short	(.L_23 - .L_22)
.L_22:
        /*0074*/ 	.word	0x00000008
.L_23:


//--------------------- .nv.callgraph             --------------------------
	.section	.nv.callgraph,"",@"SHT_CUDA_CALLGRAPH"
	.align	4
	.sectionentsize	8
	.align		4
        /*0000*/ 	.word	0x00000000
	.align		4
        /*0004*/ 	.word	0xffffffff
	.align		4
        /*0008*/ 	.word	0x00000000
	.align		4
        /*000c*/ 	.word	0xfffffffe
	.align		4
        /*0010*/ 	.word	0x00000000
	.align		4
        /*0014*/ 	.word	0xfffffffd
	.align		4
        /*0018*/ 	.word	0x00000000
	.align		4
        /*001c*/ 	.word	0xfffffffc


//--------------------- .text._Z14softmax_kernelPfS_i --------------------------
	.section	.text._Z14softmax_kernelPfS_i,"ax",@progbits
	.align	128
        .global         _Z14softmax_kernelPfS_i
        .type           _Z14softmax_kernelPfS_i,@function
        .size           _Z14softmax_kernelPfS_i,(.L_x_25 - _Z14softmax_kernelPfS_i)
        .other          _Z14softmax_kernelPfS_i,@"STO_CUDA_ENTRY STV_DEFAULT"
_Z14softmax_kernelPfS_i:
.text._Z14softmax_kernelPfS_i:
[----:B------:R-:W-:Y:S01]  /*0000*/  LDC R1, c[0x0][0x37c] ;  /* 0x0000df00ff017b82 */ /* 0x000fe20000000800 */
[----:B------:R-:W0:Y:S07]  /*0010*/  S2R R7, SR_TID.X ;  /* 0x0000000000077919 */ /* 0x000e2e0000002100 */
[----:B------:R-:W0:Y:S01]  /*0020*/  S2UR UR4, SR_CTAID.X ;  /* 0x00000000000479c3 */ /* 0x000e220000002500 */
[----:B------:R-:W1:Y:S07]  /*0030*/  LDCU UR5, c[0x0][0x390] ;  /* 0x00007200ff0577ac */ /* 0x000e6e0008000800 */
[----:B------:R-:W0:Y:S02]  /*0040*/  LDC R0, c[0x0][0x360] ;  /* 0x0000d800ff007b82 */ /* 0x000e240000000800 */
[----:B0-----:R-:W-:-:S05]  /*0050*/  IMAD R21, R0, UR4, R7 ;  /* 0x0000000400157c24 */ /* 0x001fca000f8e0207 */
[----:B-1----:R-:W-:-:S13]  /*0060*/  ISETP.GE.AND P0, PT, R21, UR5, PT ;  /* 0x0000000515007c0c */ /* 0x002fda000bf06270 */
[----:B------:R-:W-:Y:S05]  /*0070*/  @P0 EXIT ;  /* 0x000000000000094d */ /* 0x000fea0003800000 */
[----:B------:R-:W0:Y:S01]  /*0080*/  LDC.64 R4, c[0x0][0x380] ;  /* 0x0000e000ff047b82 */ /* 0x000e220000000a00 */
[----:B------:R-:W1:Y:S01]  /*0090*/  LDCU.64 UR4, c[0x0][0x358] ;  /* 0x00006b00ff0477ac */ /* 0x000e620008000a00 */
[----:B0-----:R-:W-:-:S06]  /*00a0*/  IMAD.WIDE R4, R21, 0x4, R4 ;  /* 0x0000000415047825 */ /* 0x001fcc00078e0204 */
[----:B-1----:R-:W2:Y:S01]  /*00b0*/  LDG.E R4, desc[UR4][R4.64] ;  /* 0x0000000404047981 */ /* 0x002ea2000c1e1900 */
[----:B------:R-:W-:Y:S01]  /*00c0*/  MOV R20, 0x400 ;  /* 0x0000040000147802 */ /* 0x000fe20000000f00 */
[----:B------:R-:W-:Y:S01]  /*00d0*/  IMAD.MOV.U32 R22, RZ, RZ, -0x1f528714 ;  /* 0xe0ad78ecff167424 */ /* 0x000fe200078e00ff */
[C---:B------:R-:W-:Y:S01]  /*00e0*/  ISETP.GE.U32.AND P1, PT, R0.reuse, 0x10, PT ;  /* 0x000000100000780c */ /* 0x040fe20003f26070 */
[----:B------:R-:W0:Y:S01]  /*00f0*/  S2R R3, SR_CgaCtaId ;  /* 0x0000000000037919 */ /* 0x000e220000008800 */
[----:B------:R-:W-:Y:S01]  /*0100*/  LOP3.LUT R2, R0, 0xf, RZ, 0xc0, !PT ;  /* 0x0000000f00027812 */ /* 0x000fe200078ec0ff */
[----:B------:R-:W-:-:S03]  /*0110*/  IMAD.MOV.U32 R23, RZ, RZ, RZ ;  /* 0x000000ffff177224 */ /* 0x000fc600078e00ff */
[----:B------:R-:W-:Y:S02]  /*0120*/  ISETP.NE.AND P0, PT, R2, RZ, PT ;  /* 0x000000ff0200720c */ /* 0x000fe40003f05270 */
[----:B0-----:R-:W-:-:S05]  /*0130*/  LEA R20, R3, R20, 0x18 ;  /* 0x0000001403147211 */ /* 0x001fca00078ec0ff */
[----:B------:R-:W-:-:S05]  /*0140*/  IMAD R3, R7, 0x4, R20 ;  /* 0x0000000407037824 */ /* 0x000fca00078e0214 */
[----:B--2---:R0:W-:Y:S01]  /*0150*/  STS [R3], R4 ;  /* 0x0000000403007388 */ /* 0x0041e20000000800 */
[----:B------:R-:W-:Y:S06]  /*0160*/  BAR.SYNC.DEFER_BLOCKING 0x0 ;  /* 0x0000000000007b1d */ /* 0x000fec0000010000 */
[----:B------:R-:W-:Y:S05]  /*0170*/  @!P1 BRA `(.L_x_0) ;  /* 0x0000000000549947 */ /* 0x000fea0003800000 */
[C---:B------:R-:W-:Y:S01]  /*0180*/  LOP3.LUT R25, R0.reuse, 0xfffffff0, RZ, 0xc0, !PT ;  /* 0xfffffff000197812 */ /* 0x040fe200078ec0ff */
[----:B------:R-:W-:Y:S01]  /*0190*/  HFMA2 R22, -RZ, RZ, -598.5, 40320 ;  /* 0xe0ad78ecff167431 */ /* 0x000fe200000001ff */
[----:B------:R-:W-:Y:S01]  /*01a0*/  LOP3.LUT R23, R0, 0x7f0, RZ, 0xc0, !PT ;  /* 0x000007f000177812 */ /* 0x000fe200078ec0ff */
[----:B------:R-:W-:Y:S02]  /*01b0*/  VIADD R24, R20, 0x20 ;  /* 0x0000002014187836 */ /* 0x000fe40000000000 */
[----:B------:R-:W-:-:S07]  /*01c0*/  IMAD.MOV R25, RZ, RZ, -R25 ;  /* 0x000000ffff197224 */ /* 0x000fce00078e0a19 */
.L_x_1:
[----:B0-----:R-:W0:Y:S01]  /*01d0*/  LDS.128 R4, [R24+-0x20] ;  /* 0xffffe00018047984 */ /* 0x001e220000000c00 */
[----:B------:R-:W-:-:S03]  /*01e0*/  VIADD R25, R25, 0x10 ;  /* 0x0000001019197836 */ /* 0x000fc60000000000 */
[----:B------:R-:W1:Y:S02]  /*01f0*/  LDS.128 R8, [R24+-0x10] ;  /* 0xfffff00018087984 */ /* 0x000e640000000c00 */
[----:B------:R-:W-:Y:S02]  /*0200*/  ISETP.NE.AND P2, PT, R25, RZ, PT ;  /* 0x000000ff1900720c */ /* 0x000fe40003f45270 */
[----:B------:R-:W2:Y:S04]  /*0210*/  LDS.128 R12, [R24] ;  /* 0x00000000180c7984 */ /* 0x000ea80000000c00 */
[----:B------:R3:W4:Y:S02]  /*0220*/  LDS.128 R16, [R24+0x10] ;  /* 0x0000100018107984 */ /* 0x0007240000000c00 */
[----:B---3--:R-:W-:Y:S01]  /*0230*/  VIADD R24, R24, 0x40 ;  /* 0x0000004018187836 */ /* 0x008fe20000000000 */
[----:B0-----:R-:W-:-:S04]  /*0240*/  FMNMX3 R4, R22, R4, R5, !PT ;  /* 0x0000000416047276 */ /* 0x001fc80007800005 */
[----:B------:R-:W-:-:S04]  /*0250*/  FMNMX3 R4, R4, R6, R7, !PT ;  /* 0x0000000604047276 */ /* 0x000fc80007800007 */
[----:B-1----:R-:W-:-:S04]  /*0260*/  FMNMX3 R4, R4, R8, R9, !PT ;  /* 0x0000000804047276 */ /* 0x002fc80007800009 */
[----:B------:R-:W-:-:S04]  /*0270*/  FMNMX3 R4, R4, R10, R11, !PT ;  /* 0x0000000a04047276 */ /* 0x000fc8000780000b */
[----:B--2---:R-:W-:-:S04]  /*0280*/  FMNMX3 R4, R4, R12, R13, !PT ;  /* 0x0000000c04047276 */ /* 0x004fc8000780000d */
[----:B------:R-:W-:-:S04]  /*0290*/  FMNMX3 R4, R4, R14, R15, !PT ;  /* 0x0000000e04047276 */ /* 0x000fc8000780000f */
[----:B----4-:R-:W-:-:S04]  /*02a0*/  FMNMX3 R4, R4, R16, R17, !PT ;  /* 0x0000001004047276 */ /* 0x010fc80007800011 */
[----:B------:R-:W-:Y:S01]  /*02b0*/  FMNMX3 R22, R4, R18, R19, !PT ;  /* 0x0000001204167276 */ /* 0x000fe20007800013 */
[----:B------:R-:W-:Y:S06]  /*02c0*/  @P2 BRA `(.L_x_1) ;  /* 0xfffffffc00c02947 */ /* 0x000fec000383ffff */
.L_x_0:
[----:B------:R-:W-:Y:S05]  /*02d0*/  @!P0 BRA `(.L_x_2) ;  /* 0x0000000000788947 */ /* 0x000fea0003800000 */
[----:B------:R-:W-:Y:S02]  /*02e0*/  ISETP.GE.U32.AND P2, PT, R2, 0x8, PT ;  /* 0x000000080200780c */ /* 0x000fe40003f46070 */
[----:B------:R-:W-:-:S04]  /*02f0*/  LOP3.LUT R13, R0, 0x7, RZ, 0xc0, !PT ;  /* 0x00000007000d7812 */ /* 0x000fc800078ec0ff */
[----:B------:R-:W-:-:S07]  /*0300*/  ISETP.NE.AND P3, PT, R13, RZ, PT ;  /* 0x000000ff0d00720c */ /* 0x000fce0003f65270 */
[----:B------:R-:W-:Y:S06]  /*0310*/  @!P2 BRA `(.L_x_3) ;  /* 0x000000000020a947 */ /* 0x000fec0003800000 */
[C---:B------:R-:W-:Y:S01]  /*0320*/  IMAD R12, R23.reuse, 0x4, R20 ;  /* 0x00000004170c7824 */ /* 0x040fe200078e0214 */
[----:B------:R-:W-:-:S04]  /*0330*/  IADD3 R23, PT, PT, R23, 0x8, RZ ;  /* 0x0000000817177810 */ /* 0x000fc80007ffe0ff */
[----:B0-----:R-:W0:Y:S04]  /*0340*/  LDS.128 R4, [R12] ;  /* 0x000000000c047984 */ /* 0x001e280000000c00 */
[----:B------:R-:W1:Y:S01]  /*0350*/  LDS.128 R8, [R12+0x10] ;  /* 0x000010000c087984 */ /* 0x000e620000000c00 */
[----:B0-----:R-:W-:-:S04]  /*0360*/  FMNMX3 R4, R22, R4, R5, !PT ;  /* 0x0000000416047276 */ /* 0x001fc80007800005 */
[----:B------:R-:W-:-:S04]  /*0370*/  FMNMX3 R4, R4, R6, R7, !PT ;  /* 0x0000000604047276 */ /* 0x000fc80007800007 */
[----:B-1----:R-:W-:-:S04]  /*0380*/  FMNMX3 R4, R4, R8, R9, !PT ;  /* 0x0000000804047276 */ /* 0x002fc80007800009 */
[----:B------:R-:W-:-:S07]  /*0390*/  FMNMX3 R22, R4, R10, R11, !PT ;  /* 0x0000000a04167276 */ /* 0x000fce000780000b */
.L_x_3:
[----:B------:R-:W-:Y:S05]  /*03a0*/  @!P3 BRA `(.L_x_2) ;  /* 0x000000000044b947 */ /* 0x000fea0003800000 */
[----:B------:R-:W-:Y:S02]  /*03b0*/  ISETP.GE.U32.AND P2, PT, R13, 0x4, PT ;  /* 0x000000040d00780c */ /* 0x000fe40003f46070 */
[----:B------:R-:W-:-:S04]  /*03c0*/  LOP3.LUT R8, R0, 0x3, RZ, 0xc0, !PT ;  /* 0x0000000300087812 */ /* 0x000fc800078ec0ff */
[----:B------:R-:W-:-:S07]  /*03d0*/  ISETP.NE.AND P3, PT, R8, RZ, PT ;  /* 0x000000ff0800720c */ /* 0x000fce0003f65270 */
[C---:B0-----:R-:W-:Y:S02]  /*03e0*/  @P2 IMAD R4, R23.reuse, 0x4, R20 ;  /* 0x0000000417042824 */ /* 0x041fe400078e0214 */
[----:B------:R-:W-:-:S04]  /*03f0*/  @P2 VIADD R23, R23, 0x4 ;  /* 0x0000000417172836 */ /* 0x000fc80000000000 */
[----:B------:R-:W0:Y:S02]  /*0400*/  @P2 LDS.128 R4, [R4] ;  /* 0x0000000004042984 */ /* 0x000e240000000c00 */
[----:B0-----:R-:W-:-:S04]  /*0410*/  @P2 FMNMX3 R5, R22, R4, R5, !PT ;  /* 0x0000000416052276 */ /* 0x001fc80007800005 */
[----:B------:R-:W-:Y:S01]  /*0420*/  @P2 FMNMX3 R22, R5, R6, R7, !PT ;  /* 0x0000000605162276 */ /* 0x000fe20007800007 */
[----:B------:R-:W-:Y:S06]  /*0430*/  @!P3 BRA `(.L_x_2) ;  /* 0x000000000020b947 */ /* 0x000fec0003800000 */
[----:B------:R-:W-:Y:S02]  /*0440*/  IMAD R23, R23, 0x4, R20 ;  /* 0x0000000417177824 */ /* 0x000fe400078e0214 */
[----:B------:R-:W-:-:S07]  /*0450*/  IMAD.MOV R8, RZ, RZ, -R8 ;  /* 0x000000ffff087224 */ /* 0x000fce00078e0a08 */
.L_x_4:
[----:B------:R0:W1:Y:S01]  /*0460*/  LDS R5, [R23] ;  /* 0x0000000017057984 */ /* 0x0000620000000800 */
[----:B------:R-:W-:-:S04]  /*0470*/  IADD3 R8, PT, PT, R8, 0x1, RZ ;  /* 0x0000000108087810 */ /* 0x000fc80007ffe0ff */
[----:B------:R-:W-:Y:S01]  /*0480*/  ISETP.NE.AND P2, PT, R8, RZ, PT ;  /* 0x000000ff0800720c */ /* 0x000fe20003f45270 */
[----:B0-----:R-:W-:Y:S01]  /*0490*/  VIADD R23, R23, 0x4 ;  /* 0x0000000417177836 */ /* 0x001fe20000000000 */
[----:B-1----:R-:W-:-:S11]  /*04a0*/  FMNMX R22, R5, R22, !PT ;  /* 0x0000001605167209 */ /* 0x002fd60007800000 */
[----:B------:R-:W-:Y:S05]  /*04b0*/  @P2 BRA `(.L_x_4) ;  /* 0xfffffffc00e82947 */ /* 0x000fea000383ffff */
.L_x_2:
[----:B------:R-:W-:Y:S01]  /*04c0*/  BAR.SYNC.DEFER_BLOCKING 0x0 ;  /* 0x0000000000007b1d */ /* 0x000fe20000010000 */
[----:B0-----:R-:W-:Y:S02]  /*04d0*/  IMAD.MOV.U32 R4, RZ, RZ, 0x3bbb989d ;  /* 0x3bbb989dff047424 */ /* 0x001fe400078e00ff */
[----:B------:R-:W-:Y:S02]  /*04e0*/  IMAD.MOV.U32 R7, RZ, RZ, 0x437c0000 ;  /* 0x437c0000ff077424 */ /* 0x000fe400078e00ff */
[----:B------:R-:W-:Y:S02]  /*04f0*/  IMAD.MOV.U32 R19, RZ, RZ, RZ ;  /* 0x000000ffff137224 */ /* 0x000fe400078e00ff */
[----:B------:R-:W-:Y:S01]  /*0500*/  IMAD.MOV.U32 R23, RZ, RZ, RZ ;  /* 0x000000ffff177224 */ /* 0x000fe200078e00ff */
[----:B------:R-:W0:Y:S02]  /*0510*/  LDS R5, [R3] ;  /* 0x0000000003057984 */ /* 0x000e240000000800 */
[----:B0-----:R-:W-:-:S04]  /*0520*/  FADD R5, R5, -R22 ;  /* 0x8000001605057221 */ /* 0x001fc80000000000 */
[----:B------:R-:W-:-:S04]  /*0530*/  FFMA.SAT R4, R5, R4, 0.5 ;  /* 0x3f00000005047423 */ /* 0x000fc80000002004 */
[----:B------:R-:W-:-:S04]  /*0540*/  FFMA.RM R4, R4, R7, 12582913 ;  /* 0x4b40000104047423 */ /* 0x000fc80000004007 */
[C---:B------:R-:W-:Y:S01]  /*0550*/  FADD R6, R4.reuse, -12583039 ;  /* 0xcb40007f04067421 */ /* 0x040fe20000000000 */
[----:B------:R-:W-:-:S03]  /*0560*/  SHF.L.U32 R4, R4, 0x17, RZ ;  /* 0x0000001704047819 */ /* 0x000fc600000006ff */
[----:B------:R-:W-:-:S04]  /*0570*/  FFMA R6, R5, 1.4426950216293334961, -R6 ;  /* 0x3fb8aa3b05067823 */ /* 0x000fc80000000806 */
[----:B------:R-:W-:-:S04]  /*0580*/  FFMA R6, R5, 1.925963033500011079e-08, R6 ;  /* 0x32a5706005067823 */ /* 0x000fc80000000006 */
[----:B------:R-:W0:Y:S02]  /*0590*/  MUFU.EX2 R5, R6 ;  /* 0x0000000600057308 */ /* 0x000e240000000800 */
[----:B0-----:R-:W-:-:S05]  /*05a0*/  FMUL R4, R4, R5 ;  /* 0x0000000504047220 */ /* 0x001fca0000400000 */
[----:B------:R0:W-:Y:S01]  /*05b0*/  STS [R3], R4 ;  /* 0x0000000403007388 */ /* 0x0001e20000000800 */
[----:B------:R-:W-:Y:S06]  /*05c0*/  BAR.SYNC.DEFER_BLOCKING 0x0 ;  /* 0x0000000000007b1d */ /* 0x000fec0000010000 */
[----:B------:R-:W-:Y:S05]  /*05d0*/  @!P1 BRA `(.L_x_5) ;  /* 0x0000000000749947 */ /* 0x000fea0003800000 */
[----:B------:R-:W-:Y:S01]  /*05e0*/  LOP3.LUT R22, R0, 0xfffffff0, RZ, 0xc0, !PT ;  /* 0xfffffff000167812 */ /* 0x000fe200078ec0ff */
[----:B------:R-:W-:Y:S01]  /*05f0*/  VIADD R24, R20, 0x20 ;  /* 0x0000002014187836 */ /* 0x000fe20000000000 */
[----:B------:R-:W-:Y:S02]  /*0600*/  LOP3.LUT R23, R0, 0x7f0, RZ, 0xc0, !PT ;  /* 0x000007f000177812 */ /* 0x000fe400078ec0ff */
[----:B------:R-:W-:Y:S01]  /*0610*/  MOV R19, RZ ;  /* 0x000000ff00137202 */ /* 0x000fe20000000f00 */
[----:B------:R-:W-:-:S07]  /*0620*/  IMAD.MOV R22, RZ, RZ, -R22 ;  /* 0x000000ffff167224 */ /* 0x000fce00078e0a16 */
.L_x_6:
[----:B0-----:R-:W0:Y:S01]  /*0630*/  LDS.128 R4, [R24+-0x20] ;  /* 0xffffe00018047984 */ /* 0x001e220000000c00 */
[----:B------:R-:W-:-:S03]  /*0640*/  VIADD R22, R22, 0x10 ;  /* 0x0000001016167836 */ /* 0x000fc60000000000 */
[----:B------:R-:W1:Y:S02]  /*0650*/  LDS.128 R8, [R24+-0x10] ;  /* 0xfffff00018087984 */ /* 0x000e640000000c00 */
[----:B------:R-:W-:Y:S02]  /*0660*/  ISETP.NE.AND P1, PT, R22, RZ, PT ;  /* 0x000000ff1600720c */ /* 0x000fe40003f25270 */
[----:B------:R-:W2:Y:S01]  /*0670*/  LDS.128 R12, [R24] ;  /* 0x00000000180c7984 */ /* 0x000ea20000000c00 */
[----:B0-----:R-:W-:-:S03]  /*0680*/  FADD R4, R4, R19 ;  /* 0x0000001304047221 */ /* 0x001fc60000000000 */
[----:B------:R0:W3:Y:S01]  /*0690*/  LDS.128 R16, [R24+0x10] ;  /* 0x0000100018107984 */ /* 0x0000e20000000c00 */
[----:B------:R-:W-:-:S04]  /*06a0*/  FADD R5, R5, R4 ;  /* 0x0000000405057221 */ /* 0x000fc80000000000 */
[----:B------:R-:W-:Y:S01]  /*06b0*/  FADD R6, R6, R5 ;  /* 0x0000000506067221 */ /* 0x000fe20000000000 */
[----:B0-----:R-:W-:-:S03]  /*06c0*/  VIADD R24, R24, 0x40 ;  /* 0x0000004018187836 */ /* 0x001fc60000000000 */
[----:B------:R-:W-:-:S04]  /*06d0*/  FADD R7, R7, R6 ;  /* 0x0000000607077221 */ /* 0x000fc80000000000 */
[----:B-1----:R-:W-:-:S04]  /*06e0*/  FADD R8, R7, R8 ;  /* 0x0000000807087221 */ /* 0x002fc80000000000 */
[----:B------:R-:W-:-:S04]  /*06f0*/  FADD R9, R9, R8 ;  /* 0x0000000809097221 */ /* 0x000fc80000000000 */
[----:B------:R-:W-:-:S04]  /*0700*/  FADD R10, R10, R9 ;  /* 0x000000090a0a7221 */ /* 0x000fc80000000000 */
[----:B------:R-:W-:-:S04]  /*0710*/  FADD R11, R11, R10 ;  /* 0x0000000a0b0b7221 */ /* 0x000fc80000000000 */
[----:B--2---:R-:W-:-:S04]  /*0720*/  FADD R12, R11, R12 ;  /* 0x0000000c0b0c7221 */ /* 0x004fc80000000000 */
[----:B------:R-:W-:-:S04]  /*0730*/  FADD R13, R13, R12 ;  /* 0x0000000c0d0d7221 */ /* 0x000fc80000000000 */
[----:B------:R-:W-:-:S04]  /*0740*/  FADD R14, R14, R13 ;  /* 0x0000000d0e0e7221 */ /* 0x000fc80000000000 */
[----:B------:R-:W-:-:S04]  /*0750*/  FADD R15, R15, R14 ;  /* 0x0000000e0f0f7221 */ /* 0x000fc80000000000 */
[----:B---3--:R-:W-:-:S04]  /*0760*/  FADD R16, R15, R16 ;  /* 0x000000100f107221 */ /* 0x008fc80000000000 */
[----:B------:R-:W-:-:S04]  /*0770*/  FADD R17, R17, R16 ;  /* 0x0000001011117221 */ /* 0x000fc80000000000 */
[----:B------:R-:W-:-:S04]  /*0780*/  FADD R18, R18, R17 ;  /* 0x0000001112127221 */ /* 0x000fc80000000000 */
[----:B------:R-:W-:Y:S01]  /*0790*/  FADD R19, R19, R18 ;  /* 0x0000001213137221 */ /* 0x000fe20000000000 */
[----:B------:R-:W-:Y:S06]  /*07a0*/  @P1 BRA `(.L_x_6) ;  /* 0xfffffffc00a01947 */ /* 0x000fec000383ffff */
.L_x_5:
[----:B------:R-:W-:Y:S05]  /*07b0*/  @!P0 BRA `(.L_x_7) ;  /* 0x0000000000948947 */ /* 0x000fea0003800000 */
[----:B------:R-:W-:Y:S02]  /*07c0*/  ISETP.GE.U32.AND P0, PT, R2, 0x8, PT ;  /* 0x000000080200780c */ /* 0x000fe40003f06070 */
[----:B------:R-:W-:-:S04]  /*07d0*/  LOP3.LUT R12, R0, 0x7, RZ, 0xc0, !PT ;  /* 0x00000007000c7812 */ /* 0x000fc800078ec0ff */
[----:B------:R-:W-:-:S07]  /*07e0*/  ISETP.NE.AND P1, PT, R12, RZ, PT ;  /* 0x000000ff0c00720c */ /* 0x000fce0003f25270 */
[----:B------:R-:W-:Y:S06]  /*07f0*/  @!P0 BRA `(.L_x_8) ;  /* 0x0000000000308947 */ /* 0x000fec0003800000 */
[C---:B------:R-:W-:Y:S01]  /*0800*/  LEA R2, R23.reuse, R20, 0x2 ;  /* 0x0000001417027211 */ /* 0x040fe200078e10ff */
[----:B------:R-:W-:-:S04]  /*0810*/  VIADD R23, R23, 0x8 ;  /* 0x0000000817177836 */ /* 0x000fc80000000000 */
[----:B0-----:R-:W0:Y:S04]  /*0820*/  LDS.128 R4, [R2] ;  /* 0x0000000002047984 */ /* 0x001e280000000c00 */
[----:B------:R-:W1:Y:S01]  /*0830*/  LDS.128 R8, [R2+0x10] ;  /* 0x0000100002087984 */ /* 0x000e620000000c00 */
[----:B0-----:R-:W-:-:S04]  /*0840*/  FADD R4, R19, R4 ;  /* 0x0000000413047221 */ /* 0x001fc80000000000 */
[----:B------:R-:W-:-:S04]  /*0850*/  FADD R5, R4, R5 ;  /* 0x0000000504057221 */ /* 0x000fc80000000000 */
[----:B------:R-:W-:-:S04]  /*0860*/  FADD R6, R5, R6 ;  /* 0x0000000605067221 */ /* 0x000fc80000000000 */
[----:B------:R-:W-:-:S04]  /*0870*/  FADD R7, R6, R7 ;  /* 0x0000000706077221 */ /* 0x000fc80000000000 */
[----:B-1----:R-:W-:-:S04]  /*0880*/  FADD R8, R7, R8 ;  /* 0x0000000807087221 */ /* 0x002fc80000000000 */
[----:B------:R-:W-:-:S04]  /*0890*/  FADD R9, R8, R9 ;  /* 0x0000000908097221 */ /* 0x000fc80000000000 */
[----:B------:R-:W-:-:S04]  /*08a0*/  FADD R10, R9, R10 ;  /* 0x0000000a090a7221 */ /* 0x000fc80000000000 */
[----:B------:R-:W-:-:S07]  /*08b0*/  FADD R19, R10, R11 ;  /* 0x0000000b0a137221 */ /* 0x000fce0000000000 */
.L_x_8:
[----:B------:R-:W-:Y:S05]  /*08c0*/  @!P1 BRA `(.L_x_7) ;  /* 0x0000000000509947 */ /* 0x000fea0003800000 */
[----:B------:R-:W-:Y:S02]  /*08d0*/  ISETP.GE.U32.AND P0, PT, R12, 0x4, PT ;  /* 0x000000040c00780c */ /* 0x000fe40003f06070 */
[----:B------:R-:W-:-:S04]  /*08e0*/  LOP3.LUT R0, R0, 0x3, RZ, 0xc0, !PT ;  /* 0x0000000300007812 */ /* 0x000fc800078ec0ff */
[----:B------:R-:W-:-:S07]  /*08f0*/  ISETP.NE.AND P1, PT, R0, RZ, PT ;  /* 0x000000ff0000720c */ /* 0x000fce0003f25270 */
[----:B------:R-:W-:Y:S06]  /*0900*/  @!P0 BRA `(.L_x_9) ;  /* 0x00000000001c8947 */ /* 0x000fec0003800000 */
[C---:B0-----:R-:W-:Y:S02]  /*0910*/  IMAD R4, R23.reuse, 0x4, R20 ;  /* 0x0000000417047824 */ /* 0x041fe400078e0214 */
[----:B------:R-:W-:-:S04]  /*0920*/  VIADD R23, R23, 0x4 ;  /* 0x0000000417177836 */ /* 0x000fc80000000000 */
[----:B------:R-:W0:Y:S02]  /*0930*/  LDS.128 R4, [R4] ;  /* 0x0000000004047984 */ /* 0x000e240000000c00 */
[----:B0-----:R-:W-:-:S04]  /*0940*/  FADD R2, R19, R4 ;  /* 0x0000000413027221 */ /* 0x001fc80000000000 */
[----:B------:R-:W-:-:S04]  /*0950*/  FADD R5, R2, R5 ;  /* 0x0000000502057221 */ /* 0x000fc80000000000 */
[----:B------:R-:W-:-:S04]  /*0960*/  FADD R6, R5, R6 ;  /* 0x0000000605067221 */ /* 0x000fc80000000000 */
[----:B------:R-:W-:-:S07]  /*0970*/  FADD R19, R6, R7 ;  /* 0x0000000706137221 */ /* 0x000fce0000000000 */
.L_x_9:
[----:B------:R-:W-:Y:S05]  /*0980*/  @!P1 BRA `(.L_x_7) ;  /* 0x0000000000209947 */ /* 0x000fea0003800000 */
[----:B------:R-:W-:Y:S01]  /*0990*/  LEA R20, R23, R20, 0x2 ;  /* 0x0000001417147211 */ /* 0x000fe200078e10ff */
[----:B------:R-:W-:-:S07]  /*09a0*/  IMAD.MOV R0, RZ, RZ, -R0 ;  /* 0x000000ffff007224 */ /* 0x000fce00078e0a00 */
.L_x_10:
[----:B------:R1:W2:Y:S01]  /*09b0*/  LDS R2, [R20] ;  /* 0x0000000014027984 */ /* 0x0002a20000000800 */
[----:B------:R-:W-:-:S05]  /*09c0*/  VIADD R0, R0, 0x1 ;  /* 0x0000000100007836 */ /* 0x000fca0000000000 */
[----:B------:R-:W-:Y:S01]  /*09d0*/  ISETP.NE.AND P0, PT, R0, RZ, PT ;  /* 0x000000ff0000720c */ /* 0x000fe20003f05270 */
[----:B-1----:R-:W-:Y:S02]  /*09e0*/  VIADD R20, R20, 0x4 ;  /* 0x0000000414147836 */ /* 0x002fe40000000000 */
[----:B--2---:R-:W-:-:S10]  /*09f0*/  FADD R19, R2, R19 ;  /* 0x0000001302137221 */ /* 0x004fd40000000000 */
[----:B------:R-:W-:Y:S05]  /*0a00*/  @P0 BRA `(.L_x_10) ;  /* 0xfffffffc00e80947 */ /* 0x000fea000383ffff */
.L_x_7:
[----:B------:R-:W-:Y:S06]  /*0a10*/  BAR.SYNC.DEFER_BLOCKING 0x0 ;  /* 0x0000000000007b1d */ /* 0x000fec0000010000 */
[----:B------:R-:W1:Y:S01]  /*0a20*/  MUFU.RCP R0, R19 ;  /* 0x0000001300007308 */ /* 0x000e620000001000 */
[----:B------:R-:W-:Y:S01]  /*0a30*/  BSSY.RECONVERGENT B0, `(.L_x_11) ;  /* 0x000000d000007945 */ /* 0x000fe20003800200 */
[C---:B-1----:R-:W-:Y:S01]  /*0a40*/  FFMA R5, R0.reuse, -R19, 1 ;  /* 0x3f80000000057423 */ /* 0x042fe20000000813 */
[----:B0-----:R-:W0:Y:S03]  /*0a50*/  LDS R3, [R3] ;  /* 0x0000000003037984 */ /* 0x001e260000000800 */
[----:B------:R-:W-:-:S02]  /*0a60*/  FFMA R0, R0, R5, R0 ;  /* 0x0000000500007223 */ /* 0x000fc40000000000 */
[----:B0-----:R-:W0:Y:S02]  /*0a70*/  FCHK P0, R3, R19 ;  /* 0x0000001303007302 */ /* 0x001e240000000000 */
[----:B------:R-:W-:-:S04]  /*0a80*/  FFMA R2, R3, R0, RZ ;  /* 0x0000000003027223 */ /* 0x000fc800000000ff */
[----:B------:R-:W-:-:S04]  /*0a90*/  FFMA R5, R2, -R19, R3 ;  /* 0x8000001302057223 */ /* 0x000fc80000000003 */
[----:B------:R-:W-:Y:S01]  /*0aa0*/  FFMA R5, R0, R5, R2 ;  /* 0x0000000500057223 */ /* 0x000fe20000000002 */
[----:B0-----:R-:W-:Y:S06]  /*0ab0*/  @!P0 BRA `(.L_x_12) ;  /* 0x0000000000108947 */ /* 0x001fec0003800000 */
[----:B------:R-:W-:Y:S02]  /*0ac0*/  MOV R0, R19 ;  /* 0x0000001300007202 */ /* 0x000fe40000000f00 */
[----:B------:R-:W-:-:S07]  /*0ad0*/  MOV R2, 0xaf0 ;  /* 0x00000af000027802 */ /* 0x000fce0000000f00 */
[----:B------:R-:W-:Y:S05]  /*0ae0*/  CALL.REL.NOINC `($__internal_0_$__cuda_sm3x_div_rn_noftz_f32_slowpath) ;  /* 0x0000000000187944 */ /* 0x000fea0003c00000 */
[----:B------:R-:W-:-:S07]  /*0af0*/  IMAD.MOV.U32 R5, RZ, RZ, R0 ;  /* 0x000000ffff057224 */ /* 0x000fce00078e0000 */
.L_x_12:
[----:B------:R-:W-:Y:S05]  /*0b00*/  BSYNC.RECONVERGENT B0 ;  /* 0x0000000000007941 */ /* 0x000fea0003800200 */
.L_x_11:
[----:B------:R-:W0:Y:S02]  /*0b10*/  LDC.64 R2, c[0x0][0x388] ;  /* 0x0000e200ff027b82 */ /* 0x000e240000000a00 */
[----:B0-----:R-:W-:-:S05]  /*0b20*/  IMAD.WIDE R2, R21, 0x4, R2 ;  /* 0x0000000415027825 */ /* 0x001fca00078e0202 */
[----:B------:R-:W-:Y:S01]  /*0b30*/  STG.E desc[UR4][R2.64], R5 ;  /* 0x0000000502007986 */ /* 0x000fe2000c101904 */
[----:B------:R-:W-:Y:S05]  /*0b40*/  EXIT ;  /* 0x000000000000794d */ /* 0x000fea0003800000 */
        .weak           $__internal_0_$__cuda_sm3x_div_rn_noftz_f32_slowpath
        .type           $__internal_0_$__cuda_sm3x_div_rn_noftz_f32_slowpath,@function
        .size           $__internal_0_$__cuda_sm3x_div_rn_noftz_f32_slowpath,(.L_x_25 - $__internal_0_$__cuda_sm3x_div_rn_noftz_f32_slowpath)
$__internal_0_$__cuda_sm3x_div_rn_noftz_f32_slowpath:
[----:B------:R-:W-:Y:S01]  /*0b50*/  SHF.R.U32.HI R5, RZ, 0x17, R0 ;  /* 0x00000017ff057819 */ /* 0x000fe20000011600 */
[----:B------:R-:W-:Y:S01]  /*0b60*/  BSSY.RECONVERGENT B1, `(.L_x_13) ;  /* 0x0000063000017945 */ /* 0x000fe20003800200 */
[----:B------:R-:W-:Y:S02]  /*0b70*/  SHF.R.U32.HI R4, RZ, 0x17, R3 ;  /* 0x00000017ff047819 */ /* 0x000fe40000011603 */
[----:B------:R-:W-:Y:S02]  /*0b80*/  LOP3.LUT R11, R5, 0xff, RZ, 0xc0, !PT ;  /* 0x000000ff050b7812 */ /* 0x000fe400078ec0ff */
[----:B------:R-:W-:Y:S02]  /*0b90*/  LOP3.LUT R4, R4, 0xff, RZ, 0xc0, !PT ;  /* 0x000000ff04047812 */ /* 0x000fe400078ec0ff */
[----:B------:R-:W-:Y:S01]  /*0ba0*/  MOV R5, R3 ;  /* 0x0000000300057202 */ /* 0x000fe20000000f00 */
[----:B------:R-:W-:Y:S02]  /*0bb0*/  VIADD R8, R11, 0xffffffff ;  /* 0xffffffff0b087836 */ /* 0x000fe40000000000 */
[----:B------:R-:W-:-:S03]  /*0bc0*/  VIADD R7, R4, 0xffffffff ;  /* 0xffffffff04077836 */ /* 0x000fc60000000000 */
[----:B------:R-:W-:-:S04]  /*0bd0*/  ISETP.GT.U32.AND P0, PT, R8, 0xfd, PT ;  /* 0x000000fd0800780c */ /* 0x000fc80003f04070 */
[----:B------:R-:W-:-:S13]  /*0be0*/  ISETP.GT.U32.OR P0, PT, R7, 0xfd, P0 ;  /* 0x000000fd0700780c */ /* 0x000fda0000704470 */
[----:B------:R-:W-:Y:S01]  /*0bf0*/  @!P0 IMAD.MOV.U32 R6, RZ, RZ, RZ ;  /* 0x000000ffff068224 */ /* 0x000fe200078e00ff */
[----:B------:R-:W-:Y:S06]  /*0c00*/  @!P0 BRA `(.L_x_14) ;  /* 0x00000000005c8947 */ /* 0x000fec0003800000 */
[----:B------:R-:W-:Y:S02]  /*0c10*/  FSETP.GTU.FTZ.AND P1, PT, |R0|, +INF , PT ;  /* 0x7f8000000000780b */ /* 0x000fe40003f3c200 */
[----:B------:R-:W-:-:S04]  /*0c20*/  FSETP.GTU.FTZ.AND P0, PT, |R3|, +INF , PT ;  /* 0x7f8000000300780b */ /* 0x000fc80003f1c200 */
[----:B------:R-:W-:-:S13]  /*0c30*/  PLOP3.LUT P0, PT, P0, P1, PT, 0xf8, 0x8f ;  /* 0x00000000008f781c */ /* 0x000fda0000703f70 */
[----:B------:R-:W-:Y:S05]  /*0c40*/  @P0 BRA `(.L_x_15) ;  /* 0x00000004004c0947 */ /* 0x000fea0003800000 */
[----:B------:R-:W-:-:S13]  /*0c50*/  LOP3.LUT P0, RZ, R0, 0x7fffffff, R5, 0xc8, !PT ;  /* 0x7fffffff00ff7812 */ /* 0x000fda000780c805 */
[----:B------:R-:W-:Y:S05]  /*0c60*/  @!P0 BRA `(.L_x_16) ;  /* 0x00000004003c8947 */ /* 0x000fea0003800000 */
[C---:B------:R-:W-:Y:S02]  /*0c70*/  FSETP.NEU.FTZ.AND P1, PT, |R3|.reuse, +INF , PT ;  /* 0x7f8000000300780b */ /* 0x040fe40003f3d200 */
[----:B------:R-:W-:Y:S02]  /*0c80*/  FSETP.NEU.FTZ.AND P2, PT, |R0|, +INF , PT ;  /* 0x7f8000000000780b */ /* 0x000fe40003f5d200 */
[----:B------:R-:W-:-:S11]  /*0c90*/  FSETP.NEU.FTZ.AND P0, PT, |R3|, +INF , PT ;  /* 0x7f8000000300780b */ /* 0x000fd60003f1d200 */
[----:B------:R-:W-:Y:S05]  /*0ca0*/  @!P2 BRA !P1, `(.L_x_16) ;  /* 0x00000004002ca947 */ /* 0x000fea0004800000 */
[----:B------:R-:W-:-:S04]  /*0cb0*/  LOP3.LUT P1, RZ, R5, 0x7fffffff, RZ, 0xc0, !PT ;  /* 0x7fffffff05ff7812 */ /* 0x000fc8000782c0ff */
[----:B------:R-:W-:-:S13]  /*0cc0*/  PLOP3.LUT P1, PT, P2, P1, PT, 0x2f, 0xf2 ;  /* 0x0000000000f2781c */ /* 0x000fda0001722577 */
[----:B------:R-:W-:Y:S05]  /*0cd0*/  @P1 BRA `(.L_x_17) ;  /* 0x0000000400181947 */ /* 0x000fea0003800000 */
[----:B------:R-:W-:-:S04]  /*0ce0*/  LOP3.LUT P1, RZ, R0, 0x7fffffff, RZ, 0xc0, !PT ;  /* 0x7fffffff00ff7812 */ /* 0x000fc8000782c0ff */
[----:B------:R-:W-:-:S13]  /*0cf0*/  PLOP3.LUT P0, PT, P0, P1, PT, 0x2f, 0xf2 ;  /* 0x0000000000f2781c */ /* 0x000fda0000702577 */
[----:B------:R-:W-:Y:S05]  /*0d00*/  @P0 BRA `(.L_x_18) ;  /* 0x0000000400000947 */ /* 0x000fea0003800000 */
[----:B------:R-:W-:Y:S02]  /*0d10*/  ISETP.GE.AND P0, PT, R7, RZ, PT ;  /* 0x000000ff0700720c */ /* 0x000fe40003f06270 */
[----:B------:R-:W-:-:S11]  /*0d20*/  ISETP.GE.AND P1, PT, R8, RZ, PT ;  /* 0x000000ff0800720c */ /* 0x000fd60003f26270 */
[----:B------:R-:W-:Y:S02]  /*0d30*/  @P0 IMAD.MOV.U32 R6, RZ, RZ, RZ ;  /* 0x000000ffff060224 */ /* 0x000fe400078e00ff */
[----:B------:R-:W-:Y:S01]  /*0d40*/  @!P0 FFMA R5, R3, 1.84467440737095516160e+19, RZ ;  /* 0x5f80000003058823 */ /* 0x000fe200000000ff */
[----:B------:R-:W-:Y:S02]  /*0d50*/  @!P0 IMAD.MOV.U32 R6, RZ, RZ, -0x40 ;  /* 0xffffffc0ff068424 */ /* 0x000fe400078e00ff */
[----:B------:R-:W-:-:S03]  /*0d60*/  @!P1 FFMA R0, R0, 1.84467440737095516160e+19, RZ ;  /* 0x5f80000000009823 */ /* 0x000fc600000000ff */
[----:B------:R-:W-:-:S07]  /*0d70*/  @!P1 IADD3 R6, PT, PT, R6, 0x40, RZ ;  /* 0x0000004006069810 */ /* 0x000fce0007ffe0ff */
.L_x_14:
[----:B------:R-:W-:Y:S01]  /*0d80*/  LEA R3, R11, 0xc0800000, 0x17 ;  /* 0xc08000000b037811 */ /* 0x000fe200078eb8ff */
[----:B------:R-:W-:Y:S01]  /*0d90*/  VIADD R4, R4, 0xffffff81 ;  /* 0xffffff8104047836 */ /* 0x000fe20000000000 */
[----:B------:R-:W-:Y:S03]  /*0da0*/  BSSY.RECONVERGENT B2, `(.L_x_19) ;  /* 0x0000035000027945 */ /* 0x000fe60003800200 */
[----:B------:R-:W-:Y:S02]  /*0db0*/  IMAD.IADD R3, R0, 0x1, -R3 ;  /* 0x0000000100037824 */ /* 0x000fe400078e0a03 */
[----:B------:R-:W-:Y:S02]  /*0dc0*/  IMAD R0, R4, -0x800000, R5 ;  /* 0xff80000004007824 */ /* 0x000fe400078e0205 */
[----:B------:R-:W0:Y:S01]  /*0dd0*/  MUFU.RCP R7, R3 ;  /* 0x0000000300077308 */ /* 0x000e220000001000 */
[----:B------:R-:W-:-:S04]  /*0de0*/  FADD.FTZ R9, -R3, -RZ ;  /* 0x800000ff03097221 */ /* 0x000fc80000010100 */
[----:B0-----:R-:W-:-:S04]  /*0df0*/  FFMA R8, R7, R9, 1 ;  /* 0x3f80000007087423 */ /* 0x001fc80000000009 */
[----:B------:R-:W-:-:S04]  /*0e00*/  FFMA R10, R7, R8, R7 ;  /* 0x00000008070a7223 */ /* 0x000fc80000000007 */
[----:B------:R-:W-:-:S04]  /*0e10*/  FFMA R5, R0, R10, RZ ;  /* 0x0000000a00057223 */ /* 0x000fc800000000ff */
[----:B------:R-:W-:-:S04]  /*0e20*/  FFMA R8, R9, R5, R0 ;  /* 0x0000000509087223 */ /* 0x000fc80000000000 */
[----:B------:R-:W-:Y:S01]  /*0e30*/  FFMA R7, R10, R8, R5 ;  /* 0x000000080a077223 */ /* 0x000fe20000000005 */
[----:B------:R-:W-:-:S03]  /*0e40*/  IADD3 R5, PT, PT, R4, 0x7f, -R11 ;  /* 0x0000007f04057810 */ /* 0x000fc60007ffe80b */
[----:B------:R-:W-:Y:S02]  /*0e50*/  FFMA R8, R9, R7, R0 ;  /* 0x0000000709087223 */ /* 0x000fe40000000000 */
[----:B------:R-:W-:Y:S02]  /*0e60*/  IMAD.IADD R5, R5, 0x1, R6 ;  /* 0x0000000105057824 */ /* 0x000fe400078e0206 */
[----:B------:R-:W-:-:S05]  /*0e70*/  FFMA R0, R10, R8, R7 ;  /* 0x000000080a007223 */ /* 0x000fca0000000007 */
[----:B------:R-:W-:-:S04]  /*0e80*/  SHF.R.U32.HI R3, RZ, 0x17, R0 ;  /* 0x00000017ff037819 */ /* 0x000fc80000011600 */
[----:B------:R-:W-:-:S04]  /*0e90*/  LOP3.LUT R3, R3, 0xff, RZ, 0xc0, !PT ;  /* 0x000000ff03037812 */ /* 0x000fc800078ec0ff */
[----:B------:R-:W-:-:S05]  /*0ea0*/  IADD3 R9, PT, PT, R3, R5, RZ ;  /* 0x0000000503097210 */ /* 0x000fca0007ffe0ff */
[----:B------:R-:W-:-:S05]  /*0eb0*/  VIADD R3, R9, 0xffffffff ;  /* 0xffffffff09037836 */ /* 0x000fca0000000000 */
[----:B------:R-:W-:-:S13]  /*0ec0*/  ISETP.GE.U32.AND P0, PT, R3, 0xfe, PT ;  /* 0x000000fe0300780c */ /* 0x000fda0003f06070 */
[----:B------:R-:W-:Y:S05]  /*0ed0*/  @!P0 BRA `(.L_x_20) ;  /* 0x0000000000808947 */ /* 0x000fea0003800000 */
[----:B------:R-:W-:-:S13]  /*0ee0*/  ISETP.GT.AND P0, PT, R9, 0xfe, PT ;  /* 0x000000fe0900780c */ /* 0x000fda0003f04270 */
[----:B------:R-:W-:Y:S05]  /*0ef0*/  @P0 BRA `(.L_x_21) ;  /* 0x00000000006c0947 */ /* 0x000fea0003800000 */
[----:B------:R-:W-:-:S13]  /*0f00*/  ISETP.GE.AND P0, PT, R9, 0x1, PT ;  /* 0x000000010900780c */ /* 0x000fda0003f06270 */
[----:B------:R-:W-:Y:S05]  /*0f10*/  @P0 BRA `(.L_x_22) ;  /* 0x0000000000740947 */ /* 0x000fea0003800000 */
[----:B------:R-:W-:Y:S02]  /*0f20*/  ISETP.GE.AND P0, PT, R9, -0x18, PT ;  /* 0xffffffe80900780c */ /* 0x000fe40003f06270 */
[----:B------:R-:W-:-:S11]  /*0f30*/  LOP3.LUT R0, R0, 0x80000000, RZ, 0xc0, !PT ;  /* 0x8000000000007812 */ /* 0x000fd600078ec0ff */
[----:B------:R-:W-:Y:S05]  /*0f40*/  @!P0 BRA `(.L_x_22) ;  /* 0x0000000000688947 */ /* 0x000fea0003800000 */
[CCC-:B------:R-:W-:Y:S01]  /*0f50*/  FFMA.RZ R3, R10.reuse, R8.reuse, R7.reuse ;  /* 0x000000080a037223 */ /* 0x1c0fe2000000c007 */
[C---:B------:R-:W-:Y:S02]  /*0f60*/  VIADD R6, R9.reuse, 0x20 ;  /* 0x0000002009067836 */ /* 0x040fe40000000000 */
[CCC-:B------:R-:W-:Y:S01]  /*0f70*/  FFMA.RM R4, R10.reuse, R8.reuse, R7.reuse ;  /* 0x000000080a047223 */ /* 0x1c0fe20000004007 */
[----:B------:R-:W-:Y:S02]  /*0f80*/  ISETP.NE.AND P2, PT, R9, RZ, PT ;  /* 0x000000ff0900720c */ /* 0x000fe40003f45270 */
[----:B------:R-:W-:Y:S01]  /*0f90*/  LOP3.LUT R5, R3, 0x7fffff, RZ, 0xc0, !PT ;  /* 0x007fffff03057812 */ /* 0x000fe200078ec0ff */
[----:B------:R-:W-:Y:S01]  /*0fa0*/  FFMA.RP R3, R10, R8, R7 ;  /* 0x000000080a037223 */ /* 0x000fe20000008007 */
[----:B------:R-:W-:Y:S01]  /*0fb0*/  IMAD.MOV R7, RZ, RZ, -R9 ;  /* 0x000000ffff077224 */ /* 0x000fe200078e0a09 */
[----:B------:R-:W-:Y:S02]  /*0fc0*/  ISETP.NE.AND P1, PT, R9, RZ, PT ;  /* 0x000000ff0900720c */ /* 0x000fe40003f25270 */
[----:B------:R-:W-:-:S02]  /*0fd0*/  LOP3.LUT R5, R5, 0x800000, RZ, 0xfc, !PT ;  /* 0x0080000005057812 */ /* 0x000fc400078efcff */
[----:B------:R-:W-:Y:S02]  /*0fe0*/  FSETP.NEU.FTZ.AND P0, PT, R3, R4, PT ;  /* 0x000000040300720b */ /* 0x000fe40003f1d000 */
[----:B------:R-:W-:Y:S02]  /*0ff0*/  SHF.L.U32 R6, R5, R6, RZ ;  /* 0x0000000605067219 */ /* 0x000fe400000006ff */
[----:B------:R-:W-:Y:S02]  /*1000*/  SEL R4, R7, RZ, P2 ;  /* 0x000000ff07047207 */ /* 0x000fe40001000000 */
[----:B------:R-:W-:Y:S02]  /*1010*/  ISETP.NE.AND P1, PT, R6, RZ, P1 ;  /* 0x000000ff0600720c */ /* 0x000fe40000f25270 */
[----:B------:R-:W-:Y:S02]  /*1020*/  SHF.R.U32.HI R4, RZ, R4, R5 ;  /* 0x00000004ff047219 */ /* 0x000fe40000011605 */
[----:B------:R-:W-:-:S02]  /*1030*/  PLOP3.LUT P0, PT, P0, P1, PT, 0xf8, 0x8f ;  /* 0x00000000008f781c */ /* 0x000fc40000703f70 */
[----:B------:R-:W-:Y:S02]  /*1040*/  SHF.R.U32.HI R6, RZ, 0x1, R4 ;  /* 0x00000001ff067819 */ /* 0x000fe40000011604 */
[----:B------:R-:W-:-:S04]  /*1050*/  SEL R3, RZ, 0x1, !P0 ;  /* 0x00000001ff037807 */ /* 0x000fc80004000000 */
[----:B------:R-:W-:-:S04]  /*1060*/  LOP3.LUT R3, R3, 0x1, R6, 0xf8, !PT ;  /* 0x0000000103037812 */ /* 0x000fc800078ef806 */
[----:B------:R-:W-:-:S04]  /*1070*/  LOP3.LUT R3, R3, R4, RZ, 0xc0, !PT ;  /* 0x0000000403037212 */ /* 0x000fc800078ec0ff */
[----:B------:R-:W-:-:S04]  /*1080*/  IADD3 R3, PT, PT, R6, R3, RZ ;  /* 0x0000000306037210 */ /* 0x000fc80007ffe0ff */
[----:B------:R-:W-:Y:S01]  /*1090*/  LOP3.LUT R0, R3, R0, RZ, 0xfc, !PT ;  /* 0x0000000003007212 */ /* 0x000fe200078efcff */
[----:B------:R-:W-:Y:S06]  /*10a0*/  BRA `(.L_x_22) ;  /* 0x0000000000107947 */ /* 0x000fec0003800000 */
.L_x_21:
[----:B------:R-:W-:-:S04]  /*10b0*/  LOP3.LUT R0, R0, 0x80000000, RZ, 0xc0, !PT ;  /* 0x8000000000007812 */ /* 0x000fc800078ec0ff */
[----:B------:R-:W-:Y:S01]  /*10c0*/  LOP3.LUT R0, R0, 0x7f800000, RZ, 0xfc, !PT ;  /* 0x7f80000000007812 */ /* 0x000fe200078efcff */
[----:B------:R-:W-:Y:S06]  /*10d0*/  BRA `(.L_x_22) ;  /* 0x0000000000047947 */ /* 0x000fec0003800000 */
.L_x_20:
[----:B------:R-:W-:-:S07]  /*10e0*/  IMAD R0, R5, 0x800000, R0 ;  /* 0x0080000005007824 */ /* 0x000fce00078e0200 */
.L_x_22:
[----:B------:R-:W-:Y:S05]  /*10f0*/  BSYNC.RECONVERGENT B2 ;  /* 0x0000000000027941 */ /* 0x000fea0003800200 */
.L_x_19:
[----:B------:R-:W-:Y:S05]  /*1100*/  BRA `(.L_x_23) ;  /* 0x0000000000207947 */ /* 0x000fea0003800000 */
.L_x_18:
[----:B------:R-:W-:-:S04]  /*1110*/  LOP3.LUT R0, R0, 0x80000000, R5, 0x48, !PT ;  /* 0x8000000000007812 */ /* 0x000fc800078e4805 */
[----:B------:R-:W-:Y:S01]  /*1120*/  LOP3.LUT R0, R0, 0x7f800000, RZ, 0xfc, !PT ;  /* 0x7f80000000007812 */ /* 0x000fe200078efcff */
[----:B------:R-:W-:Y:S06]  /*1130*/  BRA `(.L_x_23) ;  /* 0x0000000000147947 */ /* 0x000fec0003800000 */
.L_x_17:
[----:B------:R-:W-:Y:S01]  /*1140*/  LOP3.LUT R0, R0, 0x80000000, R5, 0x48, !PT ;  /* 0x8000000000007812 */ /* 0x000fe200078e4805 */
[----:B------:R-:W-:Y:S06]  /*1150*/  BRA `(.L_x_23) ;  /* 0x00000000000c7947 */ /* 0x000fec0003800000 */
.L_x_16:
[----:B------:R-:W0:Y:S01]  /*1160*/  MUFU.RSQ R0, -QNAN ;  /* 0xffc0000000007908 */ /* 0x000e220000001400 */
[----:B------:R-:W-:Y:S05]  /*1170*/  BRA `(.L_x_23) ;  /* 0x0000000000047947 */ /* 0x000fea0003800000 */
.L_x_15:
[----:B------:R-:W-:-:S07]  /*1180*/  FADD.FTZ R0, R3, R0 ;  /* 0x0000000003007221 */ /* 0x000fce0000010000 */
.L_x_23:
[----:B------:R-:W-:Y:S05]  /*1190*/  BSYNC.RECONVERGENT B1 ;  /* 0x0000000000017941 */ /* 0x000fea0003800200 */
.L_x_13:
[----:B------:R-:W-:-:S04]  /*11a0*/  IMAD.MOV.U32 R3, RZ, RZ, 0x0 ;  /* 0x00000000ff037424 */ /* 0x000fc800078e00ff */
[----:B0-----:R-:W-:Y:S05]  /*11b0*/  RET.REL.NODEC R2 `(_Z14softmax_kernelPfS_i) ;  /* 0xffffffec02907950 */ /* 0x001fea0003c3ffff */
.L_x_24:
[----:B------:R-:W-:-:S00]  /*11c0*/  BRA `(.L_x_24) ;  /* 0xfffffffc00fc7947 */ /* 0x000fc0000383ffff */
[----:B------:R-:W-:-:S00]  /*11d0*/  NOP ;  /* 0x0000000000007918 */ /* 0x000fc00000000000 */
        /* <DEDUP_REMOVED lines=10> */
.L_x_25:


//--------------------- .nv.shared._Z14softmax_kernelPfS_i --------------------------
	.section	.nv.shared._Z14softmax_kernelPfS_i,"aw",@nobits
	.sectionflags	@""
	.align	16
	.zero		1024


//--------------------- .nv.shared.reserved.0     --------------------------
	.section	.nv.shared.reserved.0,"aw",@nobits
	.weak		__nv_reservedSMEM_offset_0_alias
	.size		__nv_reservedSMEM_offset_0_alias, 0, 64
	.other		__nv_reservedSMEM_offset_0_alias,@"STO_CUDA_RESERVED_SHARED STV_DEFAULT"
__nv_reservedSMEM_offset_0_alias:
	.zero		0
	.zero		64


//--------------------- .nv.constant0._Z14softmax_kernelPfS_i --------------------------
	.section	.nv.constant0._Z14softmax_kernelPfS_i,"a",@progbits
	.sectionflags	@""
	.align	4
.nv.constant0._Z14softmax_kernelPfS_i:
	.zero		916


//--------------------- SYMBOLS --------------------------

	.type		.nv.reservedSmem.offset0,@object
	.size		.nv.reservedSmem.offset0,0x4
	.type		.nv.reservedSmem.cap,@object
	.size		.nv.reservedSmem.cap,0x4
